//
// Generated by NVIDIA NVVM Compiler
//
// Compiler Build ID: CL-36424714
// Cuda compilation tools, release 13.0, V13.0.88
// Based on NVVM 20.0.0
//

.version 9.0
.target sm_100
.address_size 64

	// .globl	_Z15transposeMatrixPfS_ii
// _ZZ21transposeMatrixSharedPfS_iiE4tile has been demoted

.visible .entry _Z15transposeMatrixPfS_ii(
	.param .u64 .ptr .align 1 _Z15transposeMatrixPfS_ii_param_0,
	.param .u64 .ptr .align 1 _Z15transposeMatrixPfS_ii_param_1,
	.param .u32 _Z15transposeMatrixPfS_ii_param_2,
	.param .u32 _Z15transposeMatrixPfS_ii_param_3
)
{
	.reg .pred 	%p<4>;
	.reg .b32 	%r<15>;
	.reg .b32 	%f<2>;
	.reg .b64 	%rd<9>;

	ld.param.u64 	%rd1, [_Z15transposeMatrixPfS_ii_param_0];
	ld.param.u64 	%rd2, [_Z15transposeMatrixPfS_ii_param_1];
	ld.param.u32 	%r3, [_Z15transposeMatrixPfS_ii_param_2];
	ld.param.u32 	%r5, [_Z15transposeMatrixPfS_ii_param_3];
	mov.u32 	%r6, %ctaid.x;
	mov.u32 	%r7, %ntid.x;
	mov.u32 	%r8, %tid.x;
	mad.lo.s32 	%r1, %r6, %r7, %r8;
	mov.u32 	%r9, %ctaid.y;
	mov.u32 	%r10, %ntid.y;
	mov.u32 	%r11, %tid.y;
	mad.lo.s32 	%r12, %r9, %r10, %r11;
	setp.ge.s32 	%p1, %r1, %r3;
	setp.ge.s32 	%p2, %r12, %r5;
	or.pred  	%p3, %p1, %p2;
	@%p3 bra 	$L__BB0_2;
	cvta.to.global.u64 	%rd3, %rd1;
	cvta.to.global.u64 	%rd4, %rd2;
	mad.lo.s32 	%r13, %r3, %r12, %r1;
	mad.lo.s32 	%r14, %r5, %r1, %r12;
	mul.wide.s32 	%rd5, %r13, 4;
	add.s64 	%rd6, %rd3, %rd5;
	ld.global.f32 	%f1, [%rd6];
	mul.wide.s32 	%rd7, %r14, 4;
	add.s64 	%rd8, %rd4, %rd7;
	st.global.f32 	[%rd8], %f1;
$L__BB0_2:
	ret;

}
	// .globl	_Z21transposeMatrixSharedPfS_ii
.visible .entry _Z21transposeMatrixSharedPfS_ii(
	.param .u64 .ptr .align 1 _Z21transposeMatrixSharedPfS_ii_param_0,
	.param .u64 .ptr .align 1 _Z21transposeMatrixSharedPfS_ii_param_1,
	.param .u32 _Z21transposeMatrixSharedPfS_ii_param_2,
	.param .u32 _Z21transposeMatrixSharedPfS_ii_param_3
)
{
	.reg .pred 	%p<6>;
	.reg .b32 	%r<25>;
	.reg .b32 	%f<3>;
	.reg .b64 	%rd<9>;
	// demoted variable
	.shared .align 4 .b8 _ZZ21transposeMatrixSharedPfS_iiE4tile[4096];
	ld.param.u64 	%rd1, [_Z21transposeMatrixSharedPfS_ii_param_0];
	ld.param.u64 	%rd2, [_Z21transposeMatrixSharedPfS_ii_param_1];
	ld.param.u32 	%r5, [_Z21transposeMatrixSharedPfS_ii_param_2];
	ld.param.u32 	%r7, [_Z21transposeMatrixSharedPfS_ii_param_3];
	mov.u32 	%r8, %ctaid.x;
	mov.u32 	%r9, %ntid.x;
	mov.u32 	%r1, %tid.x;
	mad.lo.s32 	%r2, %r8, %r9, %r1;
	mov.u32 	%r10, %ctaid.y;
	mov.u32 	%r11, %ntid.y;
	mov.u32 	%r3, %tid.y;
	mad.lo.s32 	%r12, %r10, %r11, %r3;
	setp.lt.s32 	%p2, %r2, %r5;
	setp.lt.s32 	%p3, %r12, %r7;
	and.pred  	%p1, %p2, %p3;
	not.pred 	%p4, %p1;
	@%p4 bra 	$L__BB1_2;
	cvta.to.global.u64 	%rd3, %rd1;
	mad.lo.s32 	%r13, %r5, %r12, %r2;
	mul.wide.s32 	%rd4, %r13, 4;
	add.s64 	%rd5, %rd3, %rd4;
	ld.global.f32 	%f1, [%rd5];
	shl.b32 	%r14, %r1, 7;
	mov.u32 	%r15, _ZZ21transposeMatrixSharedPfS_iiE4tile;
	add.s32 	%r16, %r15, %r14;
	shl.b32 	%r17, %r3, 2;
	add.s32 	%r18, %r16, %r17;
	st.shared.f32 	[%r18], %f1;
$L__BB1_2:
	bar.sync 	0;
	@%p4 bra 	$L__BB1_4;
	mad.lo.s32 	%r19, %r7, %r2, %r12;
	shl.b32 	%r20, %r3, 7;
	mov.u32 	%r21, _ZZ21transposeMatrixSharedPfS_iiE4tile;
	add.s32 	%r22, %r21, %r20;
	shl.b32 	%r23, %r1, 2;
	add.s32 	%r24, %r22, %r23;
	ld.shared.f32 	%f2, [%r24];
	cvta.to.global.u64 	%rd6, %rd2;
	mul.wide.s32 	%rd7, %r19, 4;
	add.s64 	%rd8, %rd6, %rd7;
	st.global.f32 	[%rd8], %f2;
$L__BB1_4:
	ret;

}


// ===== COMPILED SASS (sm_100) =====

	.target	sm_100

	.elftype	@"ET_EXEC"


//--------------------- .note.nv.tkinfo           --------------------------
	.section	.note.nv.tkinfo,"",@"SHT_NOTE"
	.sectionflags	@"SHF_NOTE_NV_TKINFO"
	.tkinfo
        /*0018*/ 	.word	0x00000002
        /*0030*/ 	.string	""
        /*0030*/ 	.string	"ptxas"
        /*0030*/ 	.string	"Cuda compilation tools, release 13.0, V13.0.88"
        /*0030*/ 	.string	"Build cuda_13.0.r13.0/compiler.36424714_0"
        /*0030*/ 	.string	"-arch sm_100 -m 64 "



//--------------------- .note.nv.cuinfo           --------------------------
	.section	.note.nv.cuinfo,"",@"SHT_NOTE"
	.sectionflags	@"SHF_NOTE_NV_CUINFO"
        /*0018*/ 	.short	0x0002
        /*001a*/ 	.short	0x0064
        /*001c*/ 	.short	0x0082
	.zero		2


//--------------------- .nv.info                  --------------------------
	.section	.nv.info,"",@"SHT_CUDA_INFO"
	.align	4


	//----- nvinfo : EIATTR_REGCOUNT
	.align		4
        /*0000*/ 	.byte	0x04, 0x2f
        /*0002*/ 	.short	(.L_1 - .L_0)
	.align		4
.L_0:
        /*0004*/ 	.word	index@(_Z15transposeMatrixPfS_ii)
        /*0008*/ 	.word	0x0000000a


	//----- nvinfo : EIATTR_FRAME_SIZE
	.align		4
.L_1:
        /*000c*/ 	.byte	0x04, 0x11
        /*000e*/ 	.short	(.L_3 - .L_2)
	.align		4
.L_2:
        /*0010*/ 	.word	index@(_Z15transposeMatrixPfS_ii)
        /*0014*/ 	.word	0x00000000


	//----- nvinfo : EIATTR_REGCOUNT
	.align		4
.L_3:
        /*0018*/ 	.byte	0x04, 0x2f
        /*001a*/ 	.short	(.L_5 - .L_4)
	.align		4
.L_4:
        /*001c*/ 	.word	index@(_Z21transposeMatrixSharedPfS_ii)
        /*0020*/ 	.word	0x0000000c


	//----- nvinfo : EIATTR_FRAME_SIZE
	.align		4
.L_5:
        /*0024*/ 	.byte	0x04, 0x11
        /*0026*/ 	.short	(.L_7 - .L_6)
	.align		4
.L_6:
        /*0028*/ 	.word	index@(_Z21transposeMatrixSharedPfS_ii)
        /*002c*/ 	.word	0x00000000


	//----- nvinfo : EIATTR_MIN_STACK_SIZE
	.align		4
.L_7:
        /*0030*/ 	.byte	0x04, 0x12
        /*0032*/ 	.short	(.L_9 - .L_8)
	.align		4
.L_8:
        /*0034*/ 	.word	index@(_Z21transposeMatrixSharedPfS_ii)
        /*0038*/ 	.word	0x00000000


	//----- nvinfo : EIATTR_MIN_STACK_SIZE
	.align		4
.L_9:
        /*003c*/ 	.byte	0x04, 0x12
        /*003e*/ 	.short	(.L_11 - .L_10)
	.align		4
.L_10:
        /*0040*/ 	.word	index@(_Z15transposeMatrixPfS_ii)
        /*0044*/ 	.word	0x00000000
.L_11:


//--------------------- .nv.compat                --------------------------
	.section	.nv.compat,"",@"SHT_CUDA_COMPAT_INFO"
	.align	4
        /*0000*/ 	.byte	0x02, 0x09, 0x00, 0x00, 0x02, 0x02, 0x01, 0x00, 0x02, 0x05, 0x05, 0x00, 0x03, 0x07, 0x01, 0x01
        /*0010*/ 	.byte	0x02, 0x03, 0x00, 0x00, 0x02, 0x06, 0x01, 0x00, 0x04, 0x0b, 0x08, 0x00, 0x09, 0x00, 0x00, 0x00
        /*0020*/ 	.byte	0x00, 0x00, 0x00, 0x00


//--------------------- .nv.info._Z21transposeMatrixSharedPfS_ii --------------------------
	.section	.nv.info._Z21transposeMatrixSharedPfS_ii,"",@"SHT_CUDA_INFO"
	.sectionflags	@""
	.align	4


	//----- nvinfo : EIATTR_CUDA_API_VERSION
	.align		4
        /*0000*/ 	.byte	0x04, 0x37
        /*0002*/ 	.short	(.L_13 - .L_12)
.L_12:
        /*0004*/ 	.word	0x00000082


	//----- nvinfo : EIATTR_KPARAM_INFO
	.align		4
.L_13:
        /*0008*/ 	.byte	0x04, 0x17
        /*000a*/ 	.short	(.L_15 - .L_14)
.L_14:
        /*000c*/ 	.word	0x00000000
        /*0010*/ 	.short	0x0003
        /*0012*/ 	.short	0x0014
        /*0014*/ 	.byte	0x00, 0xf0, 0x11, 0x00


	//----- nvinfo : EIATTR_KPARAM_INFO
	.align		4
.L_15:
        /*0018*/ 	.byte	0x04, 0x17
        /*001a*/ 	.short	(.L_17 - .L_16)
.L_16:
        /*001c*/ 	.word	0x00000000
        /*0020*/ 	.short	0x0002
        /*0022*/ 	.short	0x0010
        /*0024*/ 	.byte	0x00, 0xf0, 0x11, 0x00


	//----- nvinfo : EIATTR_KPARAM_INFO
	.align		4
.L_17:
        /*0028*/ 	.byte	0x04, 0x17
        /*002a*/ 	.short	(.L_19 - .L_18)
.L_18:
        /*002c*/ 	.word	0x00000000
        /*0030*/ 	.short	0x0001
        /*0032*/ 	.short	0x0008
        /*0034*/ 	.byte	0x00, 0xf5, 0x21, 0x00


	//----- nvinfo : EIATTR_KPARAM_INFO
	.align		4
.L_19:
        /*0038*/ 	.byte	0x04, 0x17
        /*003a*/ 	.short	(.L_21 - .L_20)
.L_20:
        /*003c*/ 	.word	0x00000000
        /*0040*/ 	.short	0x0000
        /*0042*/ 	.short	0x0000
        /*0044*/ 	.byte	0x00, 0xf5, 0x21, 0x00


	//----- nvinfo : EIATTR_SPARSE_MMA_MASK
	.align		4
.L_21:
        /*0048*/ 	.byte	0x03, 0x50
        /*004a*/ 	.short	0x0000


	//----- nvinfo : EIATTR_MAXREG_COUNT
	.align		4
        /*004c*/ 	.byte	0x03, 0x1b
        /*004e*/ 	.short	0x00ff


	//----- nvinfo : EIATTR_NUM_BARRIERS
	.align		4
        /*0050*/ 	.byte	0x02, 0x4c
        /*0052*/ 	.byte	0x01
	.zero		1


	//----- nvinfo : EIATTR_MERCURY_ISA_VERSION
	.align		4
        /*0054*/ 	.byte	0x03, 0x5f
        /*0056*/ 	.short	0x0101


	//----- nvinfo : EIATTR_VRC_CTA_INIT_COUNT
	.align		4
        /*0058*/ 	.byte	0x02, 0x4a
	.zero		1
	.zero		1


	//----- nvinfo : EIATTR_EXIT_INSTR_OFFSETS
	.align		4
        /*005c*/ 	.byte	0x04, 0x1c
        /*005e*/ 	.short	(.L_23 - .L_22)


	//   ....[0]....
.L_22:
        /*0060*/ 	.word	0x000001b0


	//   ....[1]....
        /*0064*/ 	.word	0x00000260


	//----- nvinfo : EIATTR_CRS_STACK_SIZE
	.align		4
.L_23:
        /*0068*/ 	.byte	0x04, 0x1e
        /*006a*/ 	.short	(.L_25 - .L_24)
.L_24:
        /*006c*/ 	.word	0x00000000


	//----- nvinfo : EIATTR_CBANK_PARAM_SIZE
	.align		4
.L_25:
        /*0070*/ 	.byte	0x03, 0x19
        /*0072*/ 	.short	0x0018


	//----- nvinfo : EIATTR_PARAM_CBANK
	.align		4
        /*0074*/ 	.byte	0x04, 0x0a
        /*0076*/ 	.short	(.L_27 - .L_26)
	.align		4
.L_26:
        /*0078*/ 	.word	index@(.nv.constant0._Z21transposeMatrixSharedPfS_ii)
        /*007c*/ 	.short	0x0380
        /*007e*/ 	.short	0x0018


	//----- nvinfo : EIATTR_SW_WAR
	.align		4
.L_27:
        /*0080*/ 	.byte	0x04, 0x36
        /*0082*/ 	.short	(.L_29 - .L_28)
.L_28:
        /*0084*/ 	.word	0x00000008
.L_29:


//--------------------- .nv.info._Z15transposeMatrixPfS_ii --------------------------
	.section	.nv.info._Z15transposeMatrixPfS_ii,"",@"SHT_CUDA_INFO"
	.sectionflags	@""
	.align	4


	//----- nvinfo : EIATTR_CUDA_API_VERSION
	.align		4
        /*0000*/ 	.byte	0x04, 0x37
        /*0002*/ 	.short	(.L_31 - .L_30)
.L_30:
        /*0004*/ 	.word	0x00000082


	//----- nvinfo : EIATTR_KPARAM_INFO
	.align		4
.L_31:
        /*0008*/ 	.byte	0x04, 0x17
        /*000a*/ 	.short	(.L_33 - .L_32)
.L_32:
        /*000c*/ 	.word	0x00000000
        /*0010*/ 	.short	0x0003
        /*0012*/ 	.short	0x0014
        /*0014*/ 	.byte	0x00, 0xf0, 0x11, 0x00


	//----- nvinfo : EIATTR_KPARAM_INFO
	.align		4
.L_33:
        /*0018*/ 	.byte	0x04, 0x17
        /*001a*/ 	.short	(.L_35 - .L_34)
.L_34:
        /*001c*/ 	.word	0x00000000
        /*0020*/ 	.short	0x0002
        /*0022*/ 	.short	0x0010
        /*0024*/ 	.byte	0x00, 0xf0, 0x11, 0x00


	//----- nvinfo : EIATTR_KPARAM_INFO
	.align		4
.L_35:
        /*0028*/ 	.byte	0x04, 0x17
        /*002a*/ 	.short	(.L_37 - .L_36)
.L_36:
        /*002c*/ 	.word	0x00000000
        /*0030*/ 	.short	0x0001
        /*0032*/ 	.short	0x0008
        /*0034*/ 	.byte	0x00, 0xf5, 0x21, 0x00


	//----- nvinfo : EIATTR_KPARAM_INFO
	.align		4
.L_37:
        /*0038*/ 	.byte	0x04, 0x17
        /*003a*/ 	.short	(.L_39 - .L_38)
.L_38:
        /*003c*/ 	.word	0x00000000
        /*0040*/ 	.short	0x0000
        /*0042*/ 	.short	0x0000
        /*0044*/ 	.byte	0x00, 0xf5, 0x21, 0x00


	//----- nvinfo : EIATTR_SPARSE_MMA_MASK
	.align		4
.L_39:
        /*0048*/ 	.byte	0x03, 0x50
        /*004a*/ 	.short	0x0000


	//----- nvinfo : EIATTR_MAXREG_COUNT
	.align		4
        /*004c*/ 	.byte	0x03, 0x1b
        /*004e*/ 	.short	0x00ff


	//----- nvinfo : EIATTR_MERCURY_ISA_VERSION
	.align		4
        /*0050*/ 	.byte	0x03, 0x5f
        /*0052*/ 	.short	0x0101


	//----- nvinfo : EIATTR_VRC_CTA_INIT_COUNT
	.align		4
        /*0054*/ 	.byte	0x02, 0x4a
	.zero		1
	.zero		1


	//----- nvinfo : EIATTR_EXIT_INSTR_OFFSETS
	.align		4
        /*0058*/ 	.byte	0x04, 0x1c
        /*005a*/ 	.short	(.L_41 - .L_40)


	//   ....[0]....
.L_40:
        /*005c*/ 	.word	0x000000c0


	//   ....[1]....
        /*0060*/ 	.word	0x00000160


	//----- nvinfo : EIATTR_CBANK_PARAM_SIZE
	.align		4
.L_41:
        /*0064*/ 	.byte	0x03, 0x19
        /*0066*/ 	.short	0x0018


	//----- nvinfo : EIATTR_PARAM_CBANK
	.align		4
        /*0068*/ 	.byte	0x04, 0x0a
        /*006a*/ 	.short	(.L_43 - .L_42)
	.align		4
.L_42:
        /*006c*/ 	.word	index@(.nv.constant0._Z15transposeMatrixPfS_ii)
        /*0070*/ 	.short	0x0380
        /*0072*/ 	.short	0x0018


	//----- nvinfo : EIATTR_SW_WAR
	.align		4
.L_43:
        /*0074*/ 	.byte	0x04, 0x36
        /*0076*/ 	.short	(.L_45 - .L_44)
.L_44:
        /*0078*/ 	.word	0x00000008
.L_45:


//--------------------- .nv.callgraph             --------------------------
	.section	.nv.callgraph,"",@"SHT_CUDA_CALLGRAPH"
	.align	4
	.sectionentsize	8
	.align		4
        /*0000*/ 	.word	0x00000000
	.align		4
        /*0004*/ 	.word	0xffffffff
	.align		4
        /*0008*/ 	.word	0x00000000
	.align		4
        /*000c*/ 	.word	0xfffffffe
	.align		4
        /*0010*/ 	.word	0x00000000
	.align		4
        /*0014*/ 	.word	0xfffffffd
	.align		4
        /*0018*/ 	.word	0x00000000
	.align		4
        /*001c*/ 	.word	0xfffffffc


//--------------------- .text._Z21transposeMatrixSharedPfS_ii --------------------------
	.section	.text._Z21transposeMatrixSharedPfS_ii,"ax",@progbits
	.align	128
        .global         _Z21transposeMatrixSharedPfS_ii
        .type           _Z21transposeMatrixSharedPfS_ii,@function
        .size           _Z21transposeMatrixSharedPfS_ii,(.L_x_4 - _Z21transposeMatrixSharedPfS_ii)
        .other          _Z21transposeMatrixSharedPfS_ii,@"STO_CUDA_ENTRY STV_DEFAULT"
_Z21transposeMatrixSharedPfS_ii:
.text._Z21transposeMatrixSharedPfS_ii:
[----:B------:R-:W-:Y:S01]  /*0000*/  LDC R1, c[0x0][0x37c] ;  /* 0x0000df00ff017b82 */ /* 0x000fe20000000800 */
[----:B------:R-:W0:Y:S07]  /*0010*/  S2R R6, SR_TID.Y ;  /* 0x0000000000067919 */ /* 0x000e2e0000002200 */
[----:B------:R-:W1:Y:S01]  /*0020*/  LDC R0, c[0x0][0x360] ;  /* 0x0000d800ff007b82 */ /* 0x000e620000000800 */
[----:B------:R-:W2:Y:S01]  /*0030*/  LDCU.64 UR8, c[0x0][0x390] ;  /* 0x00007200ff0877ac */ /* 0x000ea20008000a00 */
[----:B------:R-:W-:Y:S01]  /*0040*/  BSSY.RECONVERGENT B0, `(.L_x_0) ;  /* 0x0000015000007945 */ /* 0x000fe20003800200 */
[----:B------:R-:W1:Y:S01]  /*0050*/  S2R R9, SR_TID.X ;  /* 0x0000000000097919 */ /* 0x000e620000002100 */
[----:B------:R-:W3:Y:S04]  /*0060*/  LDCU.64 UR6, c[0x0][0x358] ;  /* 0x00006b00ff0677ac */ /* 0x000ee80008000a00 */
[----:B------:R-:W0:Y:S08]  /*0070*/  S2UR UR5, SR_CTAID.Y ;  /* 0x00000000000579c3 */ /* 0x000e300000002600 */
[----:B------:R-:W0:Y:S08]  /*0080*/  LDC R5, c[0x0][0x364] ;  /* 0x0000d900ff057b82 */ /* 0x000e300000000800 */
[----:B------:R-:W1:Y:S01]  /*0090*/  S2UR UR4, SR_CTAID.X ;  /* 0x00000000000479c3 */ /* 0x000e620000002500 */
[----:B0-----:R-:W-:-:S05]  /*00a0*/  IMAD R5, R5, UR5, R6 ;  /* 0x0000000505057c24 */ /* 0x001fca000f8e0206 */
[----:B--2---:R-:W-:Y:S01]  /*00b0*/  ISETP.GE.AND P0, PT, R5, UR9, PT ;  /* 0x0000000905007c0c */ /* 0x004fe2000bf06270 */
[----:B-1----:R-:W-:-:S05]  /*00c0*/  IMAD R0, R0, UR4, R9 ;  /* 0x0000000400007c24 */ /* 0x002fca000f8e0209 */
[----:B------:R-:W-:-:S13]  /*00d0*/  ISETP.LT.AND P0, PT, R0, UR8, !P0 ;  /* 0x0000000800007c0c */ /* 0x000fda000c701270 */
[----:B---3--:R-:W-:Y:S05]  /*00e0*/  @!P0 BRA `(.L_x_1) ;  /* 0x0000000000288947 */ /* 0x008fea0003800000 */
[----:B------:R-:W0:Y:S01]  /*00f0*/  LDC.64 R2, c[0x0][0x380] ;  /* 0x0000e000ff027b82 */ /* 0x000e220000000a00 */
[----:B------:R-:W-:-:S04]  /*0100*/  IMAD R7, R5, UR8, R0 ;  /* 0x0000000805077c24 */ /* 0x000fc8000f8e0200 */
[----:B0-----:R-:W-:-:S06]  /*0110*/  IMAD.WIDE R2, R7, 0x4, R2 ;  /* 0x0000000407027825 */ /* 0x001fcc00078e0202 */
[----:B------:R-:W2:Y:S01]  /*0120*/  LDG.E R2, desc[UR6][R2.64] ;  /* 0x0000000602027981 */ /* 0x000ea2000c1e1900 */
[----:B------:R-:W0:Y:S01]  /*0130*/  S2UR UR5, SR_CgaCtaId ;  /* 0x00000000000579c3 */ /* 0x000e220000008800 */
[----:B------:R-:W-:Y:S02]  /*0140*/  UMOV UR4, 0x400 ;  /* 0x0000040000047882 */ /* 0x000fe40000000000 */
[----:B0-----:R-:W-:-:S06]  /*0150*/  ULEA UR4, UR5, UR4, 0x18 ;  /* 0x0000000405047291 */ /* 0x001fcc000f8ec0ff */
[----:B------:R-:W-:-:S04]  /*0160*/  LEA R4, R9, UR4, 0x7 ;  /* 0x0000000409047c11 */ /* 0x000fc8000f8e38ff */
[----:B------:R-:W-:-:S05]  /*0170*/  LEA R7, R6, R4, 0x2 ;  /* 0x0000000406077211 */ /* 0x000fca00078e10ff */
[----:B--2---:R0:W-:Y:S02]  /*0180*/  STS [R7], R2 ;  /* 0x0000000207007388 */ /* 0x0041e40000000800 */
.L_x_1:
[----:B------:R-:W-:Y:S05]  /*0190*/  BSYNC.RECONVERGENT B0 ;  /* 0x0000000000007941 */ /* 0x000fea0003800200 */
.L_x_0:
[----:B------:R-:W-:Y:S06]  /*01a0*/  BAR.SYNC.DEFER_BLOCKING 0x0 ;  /* 0x0000000000007b1d */ /* 0x000fec0000010000 */
[----:B------:R-:W-:Y:S05]  /*01b0*/  @!P0 EXIT ;  /* 0x000000000000894d */ /* 0x000fea0003800000 */
[----:B------:R-:W1:Y:S01]  /*01c0*/  S2UR UR5, SR_CgaCtaId ;  /* 0x00000000000579c3 */ /* 0x000e620000008800 */
[----:B------:R-:W-:Y:S01]  /*01d0*/  UMOV UR4, 0x400 ;  /* 0x0000040000047882 */ /* 0x000fe20000000000 */
[----:B------:R-:W-:Y:S01]  /*01e0*/  IMAD R5, R0, UR9, R5 ;  /* 0x0000000900057c24 */ /* 0x000fe2000f8e0205 */
[----:B-1----:R-:W-:-:S06]  /*01f0*/  ULEA UR4, UR5, UR4, 0x18 ;  /* 0x0000000405047291 */ /* 0x002fcc000f8ec0ff */
[----:B0-----:R-:W-:-:S04]  /*0200*/  LEA R2, R6, UR4, 0x7 ;  /* 0x0000000406027c11 */ /* 0x001fc8000f8e38ff */
[----:B------:R-:W-:Y:S02]  /*0210*/  LEA R4, R9, R2, 0x2 ;  /* 0x0000000209047211 */ /* 0x000fe400078e10ff */
[----:B------:R-:W0:Y:S03]  /*0220*/  LDC.64 R2, c[0x0][0x388] ;  /* 0x0000e200ff027b82 */ /* 0x000e260000000a00 */
[----:B------:R-:W1:Y:S01]  /*0230*/  LDS R7, [R4] ;  /* 0x0000000004077984 */ /* 0x000e620000000800 */
[----:B0-----:R-:W-:-:S05]  /*0240*/  IMAD.WIDE R2, R5, 0x4, R2 ;  /* 0x0000000405027825 */ /* 0x001fca00078e0202 */
[----:B-1----:R-:W-:Y:S01]  /*0250*/  STG.E desc[UR6][R2.64], R7 ;  /* 0x0000000702007986 */ /* 0x002fe2000c101906 */
[----:B------:R-:W-:Y:S05]  /*0260*/  EXIT ;  /* 0x000000000000794d */ /* 0x000fea0003800000 */
.L_x_2:
[----:B------:R-:W-:-:S00]  /*0270*/  BRA `(.L_x_2) ;  /* 0xfffffffc00fc7947 */ /* 0x000fc0000383ffff */
[----:B------:R-:W-:-:S00]  /*0280*/  NOP ;  /* 0x0000000000007918 */ /* 0x000fc00000000000 */
[----:B------:R-:W-:-:S00]  /*0290*/  NOP ;  /* 0x0000000000007918 */ /* 0x000fc00000000000 */
[----:B------:R-:W-:-:S00]  /*02a0*/  NOP ;  /* 0x0000000000007918 */ /* 0x000fc00000000000 */
[----:B------:R-:W-:-:S00]  /*02b0*/  NOP ;  /* 0x0000000000007918 */ /* 0x000fc00000000000 */
[----:B------:R-:W-:-:S00]  /*02c0*/  NOP ;  /* 0x0000000000007918 */ /* 0x000fc00000000000 */
[----:B------:R-:W-:-:S00]  /*02d0*/  NOP ;  /* 0x0000000000007918 */ /* 0x000fc00000000000 */
[----:B------:R-:W-:-:S00]  /*02e0*/  NOP ;  /* 0x0000000000007918 */ /* 0x000fc00000000000 */
[----:B------:R-:W-:-:S00]  /*02f0*/  NOP ;  /* 0x0000000000007918 */ /* 0x000fc00000000000 */
.L_x_4:


//--------------------- .text._Z15transposeMatrixPfS_ii --------------------------
	.section	.text._Z15transposeMatrixPfS_ii,"ax",@progbits
	.align	128
        .global         _Z15transposeMatrixPfS_ii
        .type           _Z15transposeMatrixPfS_ii,@function
        .size           _Z15transposeMatrixPfS_ii,(.L_x_5 - _Z15transposeMatrixPfS_ii)
        .other          _Z15transposeMatrixPfS_ii,@"STO_CUDA_ENTRY STV_DEFAULT"
_Z15transposeMatrixPfS_ii:
.text._Z15transposeMatrixPfS_ii:
[----:B------:R-:W-:Y:S01]  /*0000*/  LDC R1, c[0x0][0x37c] ;  /* 0x0000df00ff017b82 */ /* 0x000fe20000000800 */
[----:B------:R-:W0:Y:S07]  /*0010*/  S2R R2, SR_TID.Y ;  /* 0x0000000000027919 */ /* 0x000e2e0000002200 */
[----:B------:R-:W1:Y:S01]  /*0020*/  LDC R0, c[0x0][0x360] ;  /* 0x0000d800ff007b82 */ /* 0x000e620000000800 */
[----:B------:R-:W2:Y:S01]  /*0030*/  LDCU.64 UR6, c[0x0][0x390] ;  /* 0x00007200ff0677ac */ /* 0x000ea20008000a00 */
[----:B------:R-:W1:Y:S06]  /*0040*/  S2R R3, SR_TID.X ;  /* 0x0000000000037919 */ /* 0x000e6c0000002100 */
[----:B------:R-:W0:Y:S08]  /*0050*/  S2UR UR5, SR_CTAID.Y ;  /* 0x00000000000579c3 */ /* 0x000e300000002600 */
[----:B------:R-:W0:Y:S08]  /*0060*/  LDC R7, c[0x0][0x364] ;  /* 0x0000d900ff077b82 */ /* 0x000e300000000800 */
[----:B------:R-:W1:Y:S01]  /*0070*/  S2UR UR4, SR_CTAID.X ;  /* 0x00000000000479c3 */ /* 0x000e620000002500 */
[----:B0-----:R-:W-:-:S05]  /*0080*/  IMAD R7, R7, UR5, R2 ;  /* 0x0000000507077c24 */ /* 0x001fca000f8e0202 */
[----:B--2---:R-:W-:Y:S01]  /*0090*/  ISETP.GE.AND P0, PT, R7, UR7, PT ;  /* 0x0000000707007c0c */ /* 0x004fe2000bf06270 */
[----:B-1----:R-:W-:-:S05]  /*00a0*/  IMAD R0, R0, UR4, R3 ;  /* 0x0000000400007c24 */ /* 0x002fca000f8e0203 */
[----:B------:R-:W-:-:S13]  /*00b0*/  ISETP.GE.OR P0, PT, R0, UR6, P0 ;  /* 0x0000000600007c0c */ /* 0x000fda0008706670 */
[----:B------:R-:W-:Y:S05]  /*00c0*/  @P0 EXIT ;  /* 0x000000000000094d */ /* 0x000fea0003800000 */
[----:B------:R-:W0:Y:S01]  /*00d0*/  LDC.64 R2, c[0x0][0x380] ;  /* 0x0000e000ff027b82 */ /* 0x000e220000000a00 */
[----:B------:R-:W1:Y:S01]  /*00e0*/  LDCU.64 UR4, c[0x0][0x358] ;  /* 0x00006b00ff0477ac */ /* 0x000e620008000a00 */
[----:B------:R-:W-:-:S04]  /*00f0*/  IMAD R5, R7, UR6, R0 ;  /* 0x0000000607057c24 */ /* 0x000fc8000f8e0200 */
[----:B0-----:R-:W-:Y:S02]  /*0100*/  IMAD.WIDE R2, R5, 0x4, R2 ;  /* 0x0000000405027825 */ /* 0x001fe400078e0202 */
[----:B------:R-:W0:Y:S04]  /*0110*/  LDC.64 R4, c[0x0][0x388] ;  /* 0x0000e200ff047b82 */ /* 0x000e280000000a00 */
[----:B-1----:R-:W2:Y:S01]  /*0120*/  LDG.E R3, desc[UR4][R2.64] ;  /* 0x0000000402037981 */ /* 0x002ea2000c1e1900 */
[----:B------:R-:W-:-:S04]  /*0130*/  IMAD R7, R0, UR7, R7 ;  /* 0x0000000700077c24 */ /* 0x000fc8000f8e0207 */
[----:B0-----:R-:W-:-:S05]  /*0140*/  IMAD.WIDE R4, R7, 0x4, R4 ;  /* 0x0000000407047825 */ /* 0x001fca00078e0204 */
[----:B--2---:R-:W-:Y:S01]  /*0150*/  STG.E desc[UR4][R4.64], R3 ;  /* 0x0000000304007986 */ /* 0x004fe2000c101904 */
[----:B------:R-:W-:Y:S05]  /*0160*/  EXIT ;  /* 0x000000000000794d */ /* 0x000fea0003800000 */
.L_x_3:
        /* <DEDUP_REMOVED lines=9> */
.L_x_5:


//--------------------- .nv.shared._Z21transposeMatrixSharedPfS_ii --------------------------
	.section	.nv.shared._Z21transposeMatrixSharedPfS_ii,"aw",@nobits
	.sectionflags	@""
	.align	4
.nv.shared._Z21transposeMatrixSharedPfS_ii:
	.zero		5120


//--------------------- .nv.shared.reserved.0     --------------------------
	.section	.nv.shared.reserved.0,"aw",@nobits
	.weak		__nv_reservedSMEM_offset_0_alias
	.size		__nv_reservedSMEM_offset_0_alias, 0, 64
	.other		__nv_reservedSMEM_offset_0_alias,@"STO_CUDA_RESERVED_SHARED STV_DEFAULT"
__nv_reservedSMEM_offset_0_alias:
	.zero		0
	.zero		64


//--------------------- .nv.constant0._Z21transposeMatrixSharedPfS_ii --------------------------
	.section	.nv.constant0._Z21transposeMatrixSharedPfS_ii,"a",@progbits
	.sectionflags	@""
	.align	4
.nv.constant0._Z21transposeMatrixSharedPfS_ii:
	.zero		920


//--------------------- .nv.constant0._Z15transposeMatrixPfS_ii --------------------------
	.section	.nv.constant0._Z15transposeMatrixPfS_ii,"a",@progbits
	.sectionflags	@""
	.align	4
.nv.constant0._Z15transposeMatrixPfS_ii:
	.zero		920


//--------------------- SYMBOLS --------------------------

	.type		.nv.reservedSmem.offset0,@object
	.size		.nv.reservedSmem.offset0,0x4
	.type		.nv.reservedSmem.cap,@object
	.size		.nv.reservedSmem.cap,0x4
